//
// Generated by NVIDIA NVVM Compiler
//
// Compiler Build ID: CL-36424714
// Cuda compilation tools, release 13.0, V13.0.88
// Based on NVVM 20.0.0
//

.version 9.0
.target sm_100
.address_size 64

	// .globl	vecadd
.extern .func  (.param .b32 func_retval0) vprintf
(
	.param .b64 vprintf_param_0,
	.param .b64 vprintf_param_1
)
;
.global .align 1 .b8 $str[112] = {117, 115, 105, 110, 103, 32, 98, 108, 111, 99, 107, 79, 102, 102, 58, 40, 37, 108, 117, 44, 32, 37, 108, 117, 41, 44, 32, 98, 108, 111, 99, 107, 68, 105, 109, 58, 40, 37, 105, 44, 32, 37, 105, 41, 44, 32, 98, 108, 111, 99, 107, 73, 100, 120, 58, 40, 37, 105, 44, 32, 37, 105, 41, 44, 32, 116, 104, 114, 101, 97, 100, 73, 100, 120, 58, 40, 37, 105, 44, 32, 37, 105, 41, 44, 32, 103, 114, 105, 100, 68, 105, 109, 58, 40, 37, 105, 44, 32, 37, 105, 41, 32, 83, 73, 90, 69, 58, 37, 108, 117, 10};

.visible .entry vecadd(
	.param .u64 .ptr .align 1 vecadd_param_0,
	.param .u64 .ptr .align 1 vecadd_param_1,
	.param .u64 .ptr .align 1 vecadd_param_2
)
{
	.reg .b32 	%r<8>;
	.reg .b64 	%rd<11>;

	ld.param.u64 	%rd1, [vecadd_param_0];
	ld.param.u64 	%rd2, [vecadd_param_1];
	ld.param.u64 	%rd3, [vecadd_param_2];
	cvta.to.global.u64 	%rd4, %rd3;
	cvta.to.global.u64 	%rd5, %rd2;
	cvta.to.global.u64 	%rd6, %rd1;
	mov.u32 	%r1, %ctaid.x;
	mov.u32 	%r2, %ntid.x;
	mov.u32 	%r3, %tid.x;
	mad.lo.s32 	%r4, %r1, %r2, %r3;
	mul.wide.s32 	%rd7, %r4, 4;
	add.s64 	%rd8, %rd6, %rd7;
	ld.global.u32 	%r5, [%rd8];
	add.s64 	%rd9, %rd5, %rd7;
	ld.global.u32 	%r6, [%rd9];
	add.s32 	%r7, %r6, %r5;
	add.s64 	%rd10, %rd4, %rd7;
	st.global.u32 	[%rd10], %r7;
	ret;

}
	// .globl	vecadd_with_offsets
.visible .entry vecadd_with_offsets(
	.param .u64 .ptr .align 1 vecadd_with_offsets_param_0,
	.param .u64 .ptr .align 1 vecadd_with_offsets_param_1,
	.param .u64 .ptr .align 1 vecadd_with_offsets_param_2,
	.param .u64 vecadd_with_offsets_param_3,
	.param .u64 vecadd_with_offsets_param_4,
	.param .u64 vecadd_with_offsets_param_5
)
{
	.reg .b32 	%r<7>;
	.reg .b64 	%rd<17>;

	ld.param.u64 	%rd1, [vecadd_with_offsets_param_0];
	ld.param.u64 	%rd2, [vecadd_with_offsets_param_1];
	ld.param.u64 	%rd3, [vecadd_with_offsets_param_2];
	ld.param.u64 	%rd4, [vecadd_with_offsets_param_3];
	cvta.to.global.u64 	%rd5, %rd3;
	cvta.to.global.u64 	%rd6, %rd2;
	cvta.to.global.u64 	%rd7, %rd1;
	mov.u32 	%r1, %ctaid.x;
	cvt.u64.u32 	%rd8, %r1;
	add.s64 	%rd9, %rd4, %rd8;
	mov.u32 	%r2, %ntid.x;
	cvt.u64.u32 	%rd10, %r2;
	mov.u32 	%r3, %tid.x;
	cvt.u64.u32 	%rd11, %r3;
	mad.lo.s64 	%rd12, %rd9, %rd10, %rd11;
	shl.b64 	%rd13, %rd12, 2;
	add.s64 	%rd14, %rd7, %rd13;
	ld.global.u32 	%r4, [%rd14];
	add.s64 	%rd15, %rd6, %rd13;
	ld.global.u32 	%r5, [%rd15];
	add.s32 	%r6, %r5, %r4;
	add.s64 	%rd16, %rd5, %rd13;
	st.global.u32 	[%rd16], %r6;
	ret;

}
	// .globl	blockadd
.visible .entry blockadd(
	.param .u64 .ptr .align 1 blockadd_param_0,
	.param .u64 .ptr .align 1 blockadd_param_1,
	.param .u64 .ptr .align 1 blockadd_param_2
)
{
	.reg .b32 	%r<11>;
	.reg .b64 	%rd<14>;
	.reg .b64 	%fd<4>;

	ld.param.u64 	%rd1, [blockadd_param_0];
	ld.param.u64 	%rd2, [blockadd_param_1];
	ld.param.u64 	%rd3, [blockadd_param_2];
	cvta.to.global.u64 	%rd4, %rd3;
	cvta.to.global.u64 	%rd5, %rd2;
	cvta.to.global.u64 	%rd6, %rd1;
	mov.u32 	%r1, %ctaid.x;
	mov.u32 	%r2, %ntid.x;
	mov.u32 	%r3, %tid.x;
	mad.lo.s32 	%r4, %r1, %r2, %r3;
	cvt.u64.u32 	%rd7, %r4;
	mov.u32 	%r5, %ctaid.y;
	mov.u32 	%r6, %ntid.y;
	mov.u32 	%r7, %tid.y;
	mad.lo.s32 	%r8, %r5, %r6, %r7;
	mov.u32 	%r9, %nctaid.y;
	mul.lo.s32 	%r10, %r9, %r6;
	mul.wide.u32 	%rd8, %r8, %r10;
	add.s64 	%rd9, %rd8, %rd7;
	shl.b64 	%rd10, %rd9, 3;
	add.s64 	%rd11, %rd6, %rd10;
	ld.global.f64 	%fd1, [%rd11];
	add.s64 	%rd12, %rd5, %rd10;
	ld.global.f64 	%fd2, [%rd12];
	add.f64 	%fd3, %fd1, %fd2;
	add.s64 	%rd13, %rd4, %rd10;
	st.global.f64 	[%rd13], %fd3;
	ret;

}
	// .globl	blockadd_with_offsets
.visible .entry blockadd_with_offsets(
	.param .u64 .ptr .align 1 blockadd_with_offsets_param_0,
	.param .u64 .ptr .align 1 blockadd_with_offsets_param_1,
	.param .u64 .ptr .align 1 blockadd_with_offsets_param_2,
	.param .u64 blockadd_with_offsets_param_3,
	.param .u64 blockadd_with_offsets_param_4,
	.param .u64 blockadd_with_offsets_param_5
)
{
	.local .align 8 .b8 	__local_depot3[56];
	.reg .b64 	%SP;
	.reg .b64 	%SPL;
	.reg .b32 	%r<12>;
	.reg .b64 	%rd<29>;
	.reg .b64 	%fd<4>;

	mov.u64 	%SPL, __local_depot3;
	cvta.local.u64 	%SP, %SPL;
	ld.param.u64 	%rd1, [blockadd_with_offsets_param_0];
	ld.param.u64 	%rd2, [blockadd_with_offsets_param_1];
	ld.param.u64 	%rd3, [blockadd_with_offsets_param_2];
	ld.param.u64 	%rd4, [blockadd_with_offsets_param_3];
	ld.param.u64 	%rd5, [blockadd_with_offsets_param_4];
	cvta.to.global.u64 	%rd6, %rd3;
	cvta.to.global.u64 	%rd7, %rd2;
	cvta.to.global.u64 	%rd8, %rd1;
	add.u64 	%rd9, %SP, 0;
	add.u64 	%rd10, %SPL, 0;
	mov.u32 	%r1, %ctaid.x;
	cvt.u64.u32 	%rd11, %r1;
	add.s64 	%rd12, %rd4, %rd11;
	mov.u32 	%r2, %ntid.x;
	cvt.u64.u32 	%rd13, %r2;
	mov.u32 	%r3, %tid.x;
	cvt.u64.u32 	%rd14, %r3;
	mad.lo.s64 	%rd15, %rd12, %rd13, %rd14;
	mov.u32 	%r4, %ctaid.y;
	cvt.u64.u32 	%rd16, %r4;
	add.s64 	%rd17, %rd5, %rd16;
	mov.u32 	%r5, %ntid.y;
	cvt.u64.u32 	%rd18, %r5;
	mov.u32 	%r6, %tid.y;
	cvt.u64.u32 	%rd19, %r6;
	mad.lo.s64 	%rd20, %rd17, %rd18, %rd19;
	mov.u32 	%r7, %nctaid.y;
	mul.lo.s32 	%r8, %r7, %r5;
	cvt.u64.u32 	%rd21, %r8;
	mov.u32 	%r9, %nctaid.x;
	st.local.u64 	[%rd10], %rd4;
	st.local.u64 	[%rd10+8], %rd5;
	st.local.v2.u32 	[%rd10+16], {%r2, %r5};
	st.local.v2.u32 	[%rd10+24], {%r1, %r4};
	st.local.v2.u32 	[%rd10+32], {%r3, %r6};
	st.local.v2.u32 	[%rd10+40], {%r9, %r7};
	st.local.u64 	[%rd10+48], %rd21;
	mov.u64 	%rd22, $str;
	cvta.global.u64 	%rd23, %rd22;
	{ // callseq 0, 0
	.param .b64 param0;
	st.param.b64 	[param0], %rd23;
	.param .b64 param1;
	st.param.b64 	[param1], %rd9;
	.param .b32 retval0;
	call.uni (retval0), 
	vprintf, 
	(
	param0, 
	param1
	);
	ld.param.b32 	%r10, [retval0];
	} // callseq 0
	mad.lo.s64 	%rd24, %rd20, %rd21, %rd15;
	shl.b64 	%rd25, %rd24, 3;
	add.s64 	%rd26, %rd8, %rd25;
	ld.global.f64 	%fd1, [%rd26];
	add.s64 	%rd27, %rd7, %rd25;
	ld.global.f64 	%fd2, [%rd27];
	add.f64 	%fd3, %fd1, %fd2;
	add.s64 	%rd28, %rd6, %rd25;
	st.global.f64 	[%rd28], %fd3;
	ret;

}


// ===== COMPILED SASS (sm_100) =====

	.target	sm_100

	.elftype	@"ET_EXEC"


//--------------------- .note.nv.tkinfo           --------------------------
	.section	.note.nv.tkinfo,"",@"SHT_NOTE"
	.sectionflags	@"SHF_NOTE_NV_TKINFO"
	.tkinfo
        /*0018*/ 	.word	0x00000002
        /*0030*/ 	.string	""
        /*0030*/ 	.string	"ptxas"
        /*0030*/ 	.string	"Cuda compilation tools, release 13.0, V13.0.88"
        /*0030*/ 	.string	"Build cuda_13.0.r13.0/compiler.36424714_0"
        /*0030*/ 	.string	"-arch sm_100 -m 64 "



//--------------------- .note.nv.cuinfo           --------------------------
	.section	.note.nv.cuinfo,"",@"SHT_NOTE"
	.sectionflags	@"SHF_NOTE_NV_CUINFO"
        /*0018*/ 	.short	0x0002
        /*001a*/ 	.short	0x0064
        /*001c*/ 	.short	0x0082
	.zero		2


//--------------------- .nv.info                  --------------------------
	.section	.nv.info,"",@"SHT_CUDA_INFO"
	.align	4


	//----- nvinfo : EIATTR_REGCOUNT
	.align		4
        /*0000*/ 	.byte	0x04, 0x2f
        /*0002*/ 	.short	(.L_2 - .L_1)
	.align		4
.L_1:
        /*0004*/ 	.word	index@(vecadd)
        /*0008*/ 	.word	0x0000000c


	//----- nvinfo : EIATTR_FRAME_SIZE
	.align		4
.L_2:
        /*000c*/ 	.byte	0x04, 0x11
        /*000e*/ 	.short	(.L_4 - .L_3)
	.align		4
.L_3:
        /*0010*/ 	.word	index@(vecadd)
        /*0014*/ 	.word	0x00000000


	//----- nvinfo : EIATTR_REGCOUNT
	.align		4
.L_4:
        /*0018*/ 	.byte	0x04, 0x2f
        /*001a*/ 	.short	(.L_6 - .L_5)
	.align		4
.L_5:
        /*001c*/ 	.word	index@(vecadd_with_offsets)
        /*0020*/ 	.word	0x0000000c


	//----- nvinfo : EIATTR_FRAME_SIZE
	.align		4
.L_6:
        /*0024*/ 	.byte	0x04, 0x11
        /*0026*/ 	.short	(.L_8 - .L_7)
	.align		4
.L_7:
        /*0028*/ 	.word	index@(vecadd_with_offsets)
        /*002c*/ 	.word	0x00000000


	//----- nvinfo : EIATTR_REGCOUNT
	.align		4
.L_8:
        /*0030*/ 	.byte	0x04, 0x2f
        /*0032*/ 	.short	(.L_10 - .L_9)
	.align		4
.L_9:
        /*0034*/ 	.word	index@(blockadd)
        /*0038*/ 	.word	0x0000000c


	//----- nvinfo : EIATTR_FRAME_SIZE
	.align		4
.L_10:
        /*003c*/ 	.byte	0x04, 0x11
        /*003e*/ 	.short	(.L_12 - .L_11)
	.align		4
.L_11:
        /*0040*/ 	.word	index@(blockadd)
        /*0044*/ 	.word	0x00000000


	//----- nvinfo : EIATTR_REGCOUNT
	.align		4
.L_12:
        /*0048*/ 	.byte	0x04, 0x2f
        /*004a*/ 	.short	(.L_14 - .L_13)
	.align		4
.L_13:
        /*004c*/ 	.word	index@(blockadd_with_offsets)
        /*0050*/ 	.word	0x0000001e


	//----- nvinfo : EIATTR_FRAME_SIZE
	.align		4
.L_14:
        /*0054*/ 	.byte	0x04, 0x11
        /*0056*/ 	.short	(.L_16 - .L_15)
	.align		4
.L_15:
        /*0058*/ 	.word	index@(blockadd_with_offsets)
        /*005c*/ 	.word	0x00000038


	//----- nvinfo : EIATTR_MIN_STACK_SIZE
	.align		4
.L_16:
        /*0060*/ 	.byte	0x04, 0x12
        /*0062*/ 	.short	(.L_18 - .L_17)
	.align		4
.L_17:
        /*0064*/ 	.word	index@(blockadd_with_offsets)
        /*0068*/ 	.word	0x00000038


	//----- nvinfo : EIATTR_MIN_STACK_SIZE
	.align		4
.L_18:
        /*006c*/ 	.byte	0x04, 0x12
        /*006e*/ 	.short	(.L_20 - .L_19)
	.align		4
.L_19:
        /*0070*/ 	.word	index@(blockadd)
        /*0074*/ 	.word	0x00000000


	//----- nvinfo : EIATTR_MIN_STACK_SIZE
	.align		4
.L_20:
        /*0078*/ 	.byte	0x04, 0x12
        /*007a*/ 	.short	(.L_22 - .L_21)
	.align		4
.L_21:
        /*007c*/ 	.word	index@(vecadd_with_offsets)
        /*0080*/ 	.word	0x00000000


	//----- nvinfo : EIATTR_MIN_STACK_SIZE
	.align		4
.L_22:
        /*0084*/ 	.byte	0x04, 0x12
        /*0086*/ 	.short	(.L_24 - .L_23)
	.align		4
.L_23:
        /*0088*/ 	.word	index@(vecadd)
        /*008c*/ 	.word	0x00000000
.L_24:


//--------------------- .nv.compat                --------------------------
	.section	.nv.compat,"",@"SHT_CUDA_COMPAT_INFO"
	.align	4
        /*0000*/ 	.byte	0x02, 0x09, 0x00, 0x00, 0x02, 0x02, 0x01, 0x00, 0x02, 0x05, 0x05, 0x00, 0x03, 0x07, 0x01, 0x01
        /*0010*/ 	.byte	0x02, 0x03, 0x00, 0x00, 0x02, 0x06, 0x01, 0x00, 0x04, 0x0b, 0x08, 0x00, 0x01, 0x00, 0x00, 0x00
        /*0020*/ 	.byte	0x00, 0x00, 0x00, 0x00


//--------------------- .nv.info.blockadd_with_offsets --------------------------
	.section	.nv.info.blockadd_with_offsets,"",@"SHT_CUDA_INFO"
	.sectionflags	@""
	.align	4


	//----- nvinfo : EIATTR_CUDA_API_VERSION
	.align		4
        /*0000*/ 	.byte	0x04, 0x37
        /*0002*/ 	.short	(.L_26 - .L_25)
.L_25:
        /*0004*/ 	.word	0x00000082


	//----- nvinfo : EIATTR_KPARAM_INFO
	.align		4
.L_26:
        /*0008*/ 	.byte	0x04, 0x17
        /*000a*/ 	.short	(.L_28 - .L_27)
.L_27:
        /*000c*/ 	.word	0x00000000
        /*0010*/ 	.short	0x0005
        /*0012*/ 	.short	0x0028
        /*0014*/ 	.byte	0x00, 0xf0, 0x21, 0x00


	//----- nvinfo : EIATTR_KPARAM_INFO
	.align		4
.L_28:
        /*0018*/ 	.byte	0x04, 0x17
        /*001a*/ 	.short	(.L_30 - .L_29)
.L_29:
        /*001c*/ 	.word	0x00000000
        /*0020*/ 	.short	0x0004
        /*0022*/ 	.short	0x0020
        /*0024*/ 	.byte	0x00, 0xf0, 0x21, 0x00


	//----- nvinfo : EIATTR_KPARAM_INFO
	.align		4
.L_30:
        /*0028*/ 	.byte	0x04, 0x17
        /*002a*/ 	.short	(.L_32 - .L_31)
.L_31:
        /*002c*/ 	.word	0x00000000
        /*0030*/ 	.short	0x0003
        /*0032*/ 	.short	0x0018
        /*0034*/ 	.byte	0x00, 0xf0, 0x21, 0x00


	//----- nvinfo : EIATTR_KPARAM_INFO
	.align		4
.L_32:
        /*0038*/ 	.byte	0x04, 0x17
        /*003a*/ 	.short	(.L_34 - .L_33)
.L_33:
        /*003c*/ 	.word	0x00000000
        /*0040*/ 	.short	0x0002
        /*0042*/ 	.short	0x0010
        /*0044*/ 	.byte	0x00, 0xf5, 0x21, 0x00


	//----- nvinfo : EIATTR_KPARAM_INFO
	.align		4
.L_34:
        /*0048*/ 	.byte	0x04, 0x17
        /*004a*/ 	.short	(.L_36 - .L_35)
.L_35:
        /*004c*/ 	.word	0x00000000
        /*0050*/ 	.short	0x0001
        /*0052*/ 	.short	0x0008
        /*0054*/ 	.byte	0x00, 0xf5, 0x21, 0x00


	//----- nvinfo : EIATTR_KPARAM_INFO
	.align		4
.L_36:
        /*0058*/ 	.byte	0x04, 0x17
        /*005a*/ 	.short	(.L_38 - .L_37)
.L_37:
        /*005c*/ 	.word	0x00000000
        /*0060*/ 	.short	0x0000
        /*0062*/ 	.short	0x0000
        /*0064*/ 	.byte	0x00, 0xf5, 0x21, 0x00


	//----- nvinfo : EIATTR_SPARSE_MMA_MASK
	.align		4
.L_38:
        /*0068*/ 	.byte	0x03, 0x50
        /*006a*/ 	.short	0x0000


	//----- nvinfo : EIATTR_MAXREG_COUNT
	.align		4
        /*006c*/ 	.byte	0x03, 0x1b
        /*006e*/ 	.short	0x00ff


	//----- nvinfo : EIATTR_EXTERNS
	.align		4
        /*0070*/ 	.byte	0x04, 0x0f
        /*0072*/ 	.short	(.L_40 - .L_39)


	//   ....[0]....
	.align		4
.L_39:
        /*0074*/ 	.word	index@(vprintf)


	//----- nvinfo : EIATTR_MERCURY_ISA_VERSION
	.align		4
.L_40:
        /*0078*/ 	.byte	0x03, 0x5f
        /*007a*/ 	.short	0x0101


	//----- nvinfo : EIATTR_VRC_CTA_INIT_COUNT
	.align		4
        /*007c*/ 	.byte	0x02, 0x4a
	.zero		1
	.zero		1


	//----- nvinfo : EIATTR_SYSCALL_OFFSETS
	.align		4
        /*0080*/ 	.byte	0x04, 0x46
        /*0082*/ 	.short	(.L_42 - .L_41)


	//   ....[0]....
.L_41:
        /*0084*/ 	.word	0x00000300


	//----- nvinfo : EIATTR_EXIT_INSTR_OFFSETS
	.align		4
.L_42:
        /*0088*/ 	.byte	0x04, 0x1c
        /*008a*/ 	.short	(.L_44 - .L_43)


	//   ....[0]....
.L_43:
        /*008c*/ 	.word	0x00000430


	//----- nvinfo : EIATTR_CBANK_PARAM_SIZE
	.align		4
.L_44:
        /*0090*/ 	.byte	0x03, 0x19
        /*0092*/ 	.short	0x0030


	//----- nvinfo : EIATTR_PARAM_CBANK
	.align		4
        /*0094*/ 	.byte	0x04, 0x0a
        /*0096*/ 	.short	(.L_46 - .L_45)
	.align		4
.L_45:
        /*0098*/ 	.word	index@(.nv.constant0.blockadd_with_offsets)
        /*009c*/ 	.short	0x0380
        /*009e*/ 	.short	0x0030


	//----- nvinfo : EIATTR_SW_WAR
	.align		4
.L_46:
        /*00a0*/ 	.byte	0x04, 0x36
        /*00a2*/ 	.short	(.L_48 - .L_47)
.L_47:
        /*00a4*/ 	.word	0x00000008
.L_48:


//--------------------- .nv.info.blockadd         --------------------------
	.section	.nv.info.blockadd,"",@"SHT_CUDA_INFO"
	.sectionflags	@""
	.align	4


	//----- nvinfo : EIATTR_CUDA_API_VERSION
	.align		4
        /*0000*/ 	.byte	0x04, 0x37
        /*0002*/ 	.short	(.L_50 - .L_49)
.L_49:
        /*0004*/ 	.word	0x00000082


	//----- nvinfo : EIATTR_KPARAM_INFO
	.align		4
.L_50:
        /*0008*/ 	.byte	0x04, 0x17
        /*000a*/ 	.short	(.L_52 - .L_51)
.L_51:
        /*000c*/ 	.word	0x00000000
        /*0010*/ 	.short	0x0002
        /*0012*/ 	.short	0x0010
        /*0014*/ 	.byte	0x00, 0xf5, 0x21, 0x00


	//----- nvinfo : EIATTR_KPARAM_INFO
	.align		4
.L_52:
        /*0018*/ 	.byte	0x04, 0x17
        /*001a*/ 	.short	(.L_54 - .L_53)
.L_53:
        /*001c*/ 	.word	0x00000000
        /*0020*/ 	.short	0x0001
        /*0022*/ 	.short	0x0008
        /*0024*/ 	.byte	0x00, 0xf5, 0x21, 0x00


	//----- nvinfo : EIATTR_KPARAM_INFO
	.align		4
.L_54:
        /*0028*/ 	.byte	0x04, 0x17
        /*002a*/ 	.short	(.L_56 - .L_55)
.L_55:
        /*002c*/ 	.word	0x00000000
        /*0030*/ 	.short	0x0000
        /*0032*/ 	.short	0x0000
        /*0034*/ 	.byte	0x00, 0xf5, 0x21, 0x00


	//----- nvinfo : EIATTR_SPARSE_MMA_MASK
	.align		4
.L_56:
        /*0038*/ 	.byte	0x03, 0x50
        /*003a*/ 	.short	0x0000


	//----- nvinfo : EIATTR_MAXREG_COUNT
	.align		4
        /*003c*/ 	.byte	0x03, 0x1b
        /*003e*/ 	.short	0x00ff


	//----- nvinfo : EIATTR_MERCURY_ISA_VERSION
	.align		4
        /*0040*/ 	.byte	0x03, 0x5f
        /*0042*/ 	.short	0x0101


	//----- nvinfo : EIATTR_VRC_CTA_INIT_COUNT
	.align		4
        /*0044*/ 	.byte	0x02, 0x4a
	.zero		1
	.zero		1


	//----- nvinfo : EIATTR_EXIT_INSTR_OFFSETS
	.align		4
        /*0048*/ 	.byte	0x04, 0x1c
        /*004a*/ 	.short	(.L_58 - .L_57)


	//   ....[0]....
.L_57:
        /*004c*/ 	.word	0x000001c0


	//----- nvinfo : EIATTR_CBANK_PARAM_SIZE
	.align		4
.L_58:
        /*0050*/ 	.byte	0x03, 0x19
        /*0052*/ 	.short	0x0018


	//----- nvinfo : EIATTR_PARAM_CBANK
	.align		4
        /*0054*/ 	.byte	0x04, 0x0a
        /*0056*/ 	.short	(.L_60 - .L_59)
	.align		4
.L_59:
        /*0058*/ 	.word	index@(.nv.constant0.blockadd)
        /*005c*/ 	.short	0x0380
        /*005e*/ 	.short	0x0018


	//----- nvinfo : EIATTR_SW_WAR
	.align		4
.L_60:
        /*0060*/ 	.byte	0x04, 0x36
        /*0062*/ 	.short	(.L_62 - .L_61)
.L_61:
        /*0064*/ 	.word	0x00000008
.L_62:


//--------------------- .nv.info.vecadd_with_offsets --------------------------
	.section	.nv.info.vecadd_with_offsets,"",@"SHT_CUDA_INFO"
	.sectionflags	@""
	.align	4


	//----- nvinfo : EIATTR_CUDA_API_VERSION
	.align		4
        /*0000*/ 	.byte	0x04, 0x37
        /*0002*/ 	.short	(.L_64 - .L_63)
.L_63:
        /*0004*/ 	.word	0x00000082


	//----- nvinfo : EIATTR_KPARAM_INFO
	.align		4
.L_64:
        /*0008*/ 	.byte	0x04, 0x17
        /*000a*/ 	.short	(.L_66 - .L_65)
.L_65:
        /*000c*/ 	.word	0x00000000
        /*0010*/ 	.short	0x0005
        /*0012*/ 	.short	0x0028
        /*0014*/ 	.byte	0x00, 0xf0, 0x21, 0x00


	//----- nvinfo : EIATTR_KPARAM_INFO
	.align		4
.L_66:
        /*0018*/ 	.byte	0x04, 0x17
        /*001a*/ 	.short	(.L_68 - .L_67)
.L_67:
        /*001c*/ 	.word	0x00000000
        /*0020*/ 	.short	0x0004
        /*0022*/ 	.short	0x0020
        /*0024*/ 	.byte	0x00, 0xf0, 0x21, 0x00


	//----- nvinfo : EIATTR_KPARAM_INFO
	.align		4
.L_68:
        /*0028*/ 	.byte	0x04, 0x17
        /*002a*/ 	.short	(.L_70 - .L_69)
.L_69:
        /*002c*/ 	.word	0x00000000
        /*0030*/ 	.short	0x0003
        /*0032*/ 	.short	0x0018
        /*0034*/ 	.byte	0x00, 0xf0, 0x21, 0x00


	//----- nvinfo : EIATTR_KPARAM_INFO
	.align		4
.L_70:
        /*0038*/ 	.byte	0x04, 0x17
        /*003a*/ 	.short	(.L_72 - .L_71)
.L_71:
        /*003c*/ 	.word	0x00000000
        /*0040*/ 	.short	0x0002
        /*0042*/ 	.short	0x0010
        /*0044*/ 	.byte	0x00, 0xf5, 0x21, 0x00


	//----- nvinfo : EIATTR_KPARAM_INFO
	.align		4
.L_72:
        /*0048*/ 	.byte	0x04, 0x17
        /*004a*/ 	.short	(.L_74 - .L_73)
.L_73:
        /*004c*/ 	.word	0x00000000
        /*0050*/ 	.short	0x0001
        /*0052*/ 	.short	0x0008
        /*0054*/ 	.byte	0x00, 0xf5, 0x21, 0x00


	//----- nvinfo : EIATTR_KPARAM_INFO
	.align		4
.L_74:
        /*0058*/ 	.byte	0x04, 0x17
        /*005a*/ 	.short	(.L_76 - .L_75)
.L_75:
        /*005c*/ 	.word	0x00000000
        /*0060*/ 	.short	0x0000
        /*0062*/ 	.short	0x0000
        /*0064*/ 	.byte	0x00, 0xf5, 0x21, 0x00


	//----- nvinfo : EIATTR_SPARSE_MMA_MASK
	.align		4
.L_76:
        /*0068*/ 	.byte	0x03, 0x50
        /*006a*/ 	.short	0x0000


	//----- nvinfo : EIATTR_MAXREG_COUNT
	.align		4
        /*006c*/ 	.byte	0x03, 0x1b
        /*006e*/ 	.short	0x00ff


	//----- nvinfo : EIATTR_MERCURY_ISA_VERSION
	.align		4
        /*0070*/ 	.byte	0x03, 0x5f
        /*0072*/ 	.short	0x0101


	//----- nvinfo : EIATTR_VRC_CTA_INIT_COUNT
	.align		4
        /*0074*/ 	.byte	0x02, 0x4a
	.zero		1
	.zero		1


	//----- nvinfo : EIATTR_EXIT_INSTR_OFFSETS
	.align		4
        /*0078*/ 	.byte	0x04, 0x1c
        /*007a*/ 	.short	(.L_78 - .L_77)


	//   ....[0]....
.L_77:
        /*007c*/ 	.word	0x00000190


	//----- nvinfo : EIATTR_CBANK_PARAM_SIZE
	.align		4
.L_78:
        /*0080*/ 	.byte	0x03, 0x19
        /*0082*/ 	.short	0x0030


	//----- nvinfo : EIATTR_PARAM_CBANK
	.align		4
        /*0084*/ 	.byte	0x04, 0x0a
        /*0086*/ 	.short	(.L_80 - .L_79)
	.align		4
.L_79:
        /*0088*/ 	.word	index@(.nv.constant0.vecadd_with_offsets)
        /*008c*/ 	.short	0x0380
        /*008e*/ 	.short	0x0030


	//----- nvinfo : EIATTR_SW_WAR
	.align		4
.L_80:
        /*0090*/ 	.byte	0x04, 0x36
        /*0092*/ 	.short	(.L_82 - .L_81)
.L_81:
        /*0094*/ 	.word	0x00000008
.L_82:


//--------------------- .nv.info.vecadd           --------------------------
	.section	.nv.info.vecadd,"",@"SHT_CUDA_INFO"
	.sectionflags	@""
	.align	4


	//----- nvinfo : EIATTR_CUDA_API_VERSION
	.align		4
        /*0000*/ 	.byte	0x04, 0x37
        /*0002*/ 	.short	(.L_84 - .L_83)
.L_83:
        /*0004*/ 	.word	0x00000082


	//----- nvinfo : EIATTR_KPARAM_INFO
	.align		4
.L_84:
        /*0008*/ 	.byte	0x04, 0x17
        /*000a*/ 	.short	(.L_86 - .L_85)
.L_85:
        /*000c*/ 	.word	0x00000000
        /*0010*/ 	.short	0x0002
        /*0012*/ 	.short	0x0010
        /*0014*/ 	.byte	0x00, 0xf5, 0x21, 0x00


	//----- nvinfo : EIATTR_KPARAM_INFO
	.align		4
.L_86:
        /*0018*/ 	.byte	0x04, 0x17
        /*001a*/ 	.short	(.L_88 - .L_87)
.L_87:
        /*001c*/ 	.word	0x00000000
        /*0020*/ 	.short	0x0001
        /*0022*/ 	.short	0x0008
        /*0024*/ 	.byte	0x00, 0xf5, 0x21, 0x00


	//----- nvinfo : EIATTR_KPARAM_INFO
	.align		4
.L_88:
        /*0028*/ 	.byte	0x04, 0x17
        /*002a*/ 	.short	(.L_90 - .L_89)
.L_89:
        /*002c*/ 	.word	0x00000000
        /*0030*/ 	.short	0x0000
        /*0032*/ 	.short	0x0000
        /*0034*/ 	.byte	0x00, 0xf5, 0x21, 0x00


	//----- nvinfo : EIATTR_SPARSE_MMA_MASK
	.align		4
.L_90:
        /*0038*/ 	.byte	0x03, 0x50
        /*003a*/ 	.short	0x0000


	//----- nvinfo : EIATTR_MAXREG_COUNT
	.align		4
        /*003c*/ 	.byte	0x03, 0x1b
        /*003e*/ 	.short	0x00ff


	//----- nvinfo : EIATTR_MERCURY_ISA_VERSION
	.align		4
        /*0040*/ 	.byte	0x03, 0x5f
        /*0042*/ 	.short	0x0101


	//----- nvinfo : EIATTR_VRC_CTA_INIT_COUNT
	.align		4
        /*0044*/ 	.byte	0x02, 0x4a
	.zero		1
	.zero		1


	//----- nvinfo : EIATTR_EXIT_INSTR_OFFSETS
	.align		4
        /*0048*/ 	.byte	0x04, 0x1c
        /*004a*/ 	.short	(.L_92 - .L_91)


	//   ....[0]....
.L_91:
        /*004c*/ 	.word	0x00000100


	//----- nvinfo : EIATTR_CBANK_PARAM_SIZE
	.align		4
.L_92:
        /*0050*/ 	.byte	0x03, 0x19
        /*0052*/ 	.short	0x0018


	//----- nvinfo : EIATTR_PARAM_CBANK
	.align		4
        /*0054*/ 	.byte	0x04, 0x0a
        /*0056*/ 	.short	(.L_94 - .L_93)
	.align		4
.L_93:
        /*0058*/ 	.word	index@(.nv.constant0.vecadd)
        /*005c*/ 	.short	0x0380
        /*005e*/ 	.short	0x0018


	//----- nvinfo : EIATTR_SW_WAR
	.align		4
.L_94:
        /*0060*/ 	.byte	0x04, 0x36
        /*0062*/ 	.short	(.L_96 - .L_95)
.L_95:
        /*0064*/ 	.word	0x00000008
.L_96:


//--------------------- .nv.callgraph             --------------------------
	.section	.nv.callgraph,"",@"SHT_CUDA_CALLGRAPH"
	.align	4
	.sectionentsize	8
	.align		4
        /*0000*/ 	.word	0x00000000
	.align		4
        /*0004*/ 	.word	0xffffffff
	.align		4
        /*0008*/ 	.word	index@(blockadd_with_offsets)
	.align		4
        /*000c*/ 	.word	index@(vprintf)
	.align		4
        /*0010*/ 	.word	0x00000000
	.align		4
        /*0014*/ 	.word	0xfffffffe
	.align		4
        /*0018*/ 	.word	0x00000000
	.align		4
        /*001c*/ 	.word	0xfffffffd
	.align		4
        /*0020*/ 	.word	0x00000000
	.align		4
        /*0024*/ 	.word	0xfffffffc


//--------------------- .nv.constant4             --------------------------
	.section	.nv.constant4,"a",@progbits
	.align	8
	.align		8
.nv.constant4:
        /*0000*/ 	.dword	vprintf
	.align		8
        /*0008*/ 	.dword	$str


//--------------------- .text.blockadd_with_offsets --------------------------
	.section	.text.blockadd_with_offsets,"ax",@progbits
	.align	128
        .global         blockadd_with_offsets
        .type           blockadd_with_offsets,@function
        .size           blockadd_with_offsets,(.L_x_5 - blockadd_with_offsets)
        .other          blockadd_with_offsets,@"STO_CUDA_ENTRY STV_DEFAULT"
blockadd_with_offsets:
.text.blockadd_with_offsets:
[----:B------:R-:W0:Y:S01]  /*0000*/  LDC R1, c[0x0][0x37c] ;  /* 0x0000df00ff017b82 */ /* 0x000e220000000800 */
[----:B------:R-:W1:Y:S07]  /*0010*/  LDCU UR5, c[0x0][0x2fc] ;  /* 0x00005f80ff0577ac */ /* 0x000e6e0008000800 */
[----:B------:R-:W2:Y:S01]  /*0020*/  LDC R4, c[0x0][0x360] ;  /* 0x0000d800ff047b82 */ /* 0x000ea20000000800 */
[----:B------:R-:W3:Y:S01]  /*0030*/  S2R R8, SR_CTAID.X ;  /* 0x0000000000087919 */ /* 0x000ee20000002500 */
[----:B------:R-:W-:Y:S01]  /*0040*/  MOV R2, 0x0 ;  /* 0x0000000000027802 */ /* 0x000fe20000000f00 */
[----:B------:R-:W3:Y:S01]  /*0050*/  LDCU.64 UR6, c[0x0][0x398] ;  /* 0x00007300ff0677ac */ /* 0x000ee20008000a00 */
[----:B0-----:R-:W-:Y:S01]  /*0060*/  VIADD R1, R1, 0xffffffc8 ;  /* 0xffffffc801017836 */ /* 0x001fe20000000000 */
[----:B------:R-:W0:Y:S01]  /*0070*/  S2R R9, SR_CTAID.Y ;  /* 0x0000000000097919 */ /* 0x000e220000002600 */
[----:B------:R-:W-:Y:S01]  /*0080*/  IMAD.MOV.U32 R25, RZ, RZ, RZ ;  /* 0x000000ffff197224 */ /* 0x000fe200078e00ff */
[----:B------:R-:W0:Y:S01]  /*0090*/  LDCU.64 UR8, c[0x0][0x3a0] ;  /* 0x00007400ff0877ac */ /* 0x000e220008000a00 */
[----:B------:R-:W2:Y:S01]  /*00a0*/  LDC R5, c[0x0][0x364] ;  /* 0x0000d900ff057b82 */ /* 0x000ea20000000800 */
[----:B------:R-:W4:Y:S01]  /*00b0*/  S2R R6, SR_TID.X ;  /* 0x0000000000067919 */ /* 0x000f220000002100 */
[----:B------:R-:W5:Y:S01]  /*00c0*/  LDCU UR4, c[0x0][0x2f8] ;  /* 0x00005f00ff0477ac */ /* 0x000f620008000800 */
[----:B------:R-:W4:Y:S01]  /*00d0*/  S2R R7, SR_TID.Y ;  /* 0x0000000000077919 */ /* 0x000f220000002200 */
[----:B------:R-:W1:Y:S04]  /*00e0*/  LDCU.64 UR10, c[0x4][0x8] ;  /* 0x01000100ff0a77ac */ /* 0x000e680008000a00 */
[----:B------:R-:W5:Y:S01]  /*00f0*/  LDC R11, c[0x0][0x374] ;  /* 0x0000dd00ff0b7b82 */ /* 0x000f620000000800 */
[----:B------:R-:W0:Y:S07]  /*0100*/  LDCU.64 UR36, c[0x0][0x358] ;  /* 0x00006b00ff2477ac */ /* 0x000e2e0008000a00 */
[----:B------:R-:W1:Y:S08]  /*0110*/  LDC.64 R12, c[0x0][0x398] ;  /* 0x0000e600ff0c7b82 */ /* 0x000e700000000a00 */
[----:B------:R-:W1:Y:S01]  /*0120*/  LDC.64 R14, c[0x0][0x3a0] ;  /* 0x0000e800ff0e7b82 */ /* 0x000e620000000a00 */
[----:B---3--:R-:W-:Y:S01]  /*0130*/  IADD3 R23, P0, PT, R8, UR6, RZ ;  /* 0x0000000608177c10 */ /* 0x008fe2000ff1e0ff */
[----:B--2---:R-:W-:Y:S01]  /*0140*/  STL.64 [R1+0x10], R4 ;  /* 0x0000100401007387 */ /* 0x004fe20000100a00 */
[----:B0-----:R-:W-:-:S03]  /*0150*/  IADD3 R18, P1, PT, R9, UR8, RZ ;  /* 0x0000000809127c10 */ /* 0x001fc6000ff3e0ff */
[----:B------:R0:W-:Y:S02]  /*0160*/  STL.64 [R1+0x18], R8 ;  /* 0x0000180801007387 */ /* 0x0001e40000100a00 */
[----:B------:R-:W2:Y:S01]  /*0170*/  LDC R10, c[0x0][0x370] ;  /* 0x0000dc00ff0a7b82 */ /* 0x000ea20000000800 */
[----:B-----5:R-:W-:Y:S01]  /*0180*/  IMAD R24, R5, R11, RZ ;  /* 0x0000000b05187224 */ /* 0x020fe200078e02ff */
[----:B------:R-:W-:Y:S01]  /*0190*/  IADD3.X R0, PT, PT, RZ, UR9, RZ, P1, !PT ;  /* 0x00000009ff007c10 */ /* 0x000fe20008ffe4ff */
[----:B----4-:R3:W-:Y:S04]  /*01a0*/  STL.64 [R1+0x20], R6 ;  /* 0x0000200601007387 */ /* 0x0107e80000100a00 */
[----:B------:R-:W-:Y:S01]  /*01b0*/  IMAD R27, R0, R5, RZ ;  /* 0x00000005001b7224 */ /* 0x000fe200078e02ff */
[----:B------:R-:W4:Y:S01]  /*01c0*/  LDC.64 R2, c[0x4][R2] ;  /* 0x0100000002027b82 */ /* 0x000f220000000a00 */
[----:B------:R-:W-:Y:S01]  /*01d0*/  STL.64 [R1+0x30], R24 ;  /* 0x0000301801007387 */ /* 0x000fe20000100a00 */
[----:B0-----:R-:W-:Y:S01]  /*01e0*/  MOV R8, R6 ;  /* 0x0000000600087202 */ /* 0x001fe20000000f00 */
[----:B------:R-:W-:-:S02]  /*01f0*/  IMAD.MOV.U32 R9, RZ, RZ, RZ ;  /* 0x000000ffff097224 */ /* 0x000fc400078e00ff */
[----:B-1----:R-:W-:Y:S02]  /*0200*/  STL.64 [R1], R12 ;  /* 0x0000000c01007387 */ /* 0x002fe40000100a00 */
[----:B------:R-:W-:Y:S02]  /*0210*/  IMAD.WIDE.U32 R22, R4, R23, R8 ;  /* 0x0000001704167225 */ /* 0x000fe400078e0008 */
[----:B------:R-:W-:Y:S02]  /*0220*/  STL.64 [R1+0x8], R14 ;  /* 0x0000080e01007387 */ /* 0x000fe40000100a00 */
[----:B---3--:R-:W-:Y:S02]  /*0230*/  IMAD.MOV.U32 R6, RZ, RZ, R7 ;  /* 0x000000ffff067224 */ /* 0x008fe400078e0007 */
[----:B------:R-:W-:Y:S01]  /*0240*/  HFMA2 R7, -RZ, RZ, 0, 0 ;  /* 0x00000000ff077431 */ /* 0x000fe200000001ff */
[----:B--2---:R0:W-:Y:S02]  /*0250*/  STL.64 [R1+0x28], R10 ;  /* 0x0000280a01007387 */ /* 0x0041e40000100a00 */
[----:B------:R-:W-:Y:S01]  /*0260*/  IMAD.WIDE.U32 R18, R5, R18, R6 ;  /* 0x0000001205127225 */ /* 0x000fe200078e0006 */
[----:B------:R-:W-:-:S03]  /*0270*/  MOV R5, UR11 ;  /* 0x0000000b00057c02 */ /* 0x000fc60008000f00 */
[----:B------:R-:W-:Y:S02]  /*0280*/  IMAD.IADD R27, R19, 0x1, R27 ;  /* 0x00000001131b7824 */ /* 0x000fe400078e021b */
[----:B0-----:R-:W-:Y:S01]  /*0290*/  IMAD.X R11, RZ, RZ, UR7, P0 ;  /* 0x00000007ff0b7e24 */ /* 0x001fe200080e06ff */
[----:B------:R-:W-:-:S03]  /*02a0*/  IADD3 R6, P0, PT, R1, UR4, RZ ;  /* 0x0000000401067c10 */ /* 0x000fc6000ff1e0ff */
[----:B------:R-:W-:Y:S02]  /*02b0*/  IMAD R11, R11, R4, RZ ;  /* 0x000000040b0b7224 */ /* 0x000fe400078e02ff */
[----:B------:R-:W-:Y:S02]  /*02c0*/  IMAD.U32 R4, RZ, RZ, UR10 ;  /* 0x0000000aff047e24 */ /* 0x000fe4000f8e00ff */
[----:B------:R-:W-:Y:S01]  /*02d0*/  IMAD.X R7, RZ, RZ, UR5, P0 ;  /* 0x00000005ff077e24 */ /* 0x000fe200080e06ff */
[----:B----4-:R-:W-:-:S07]  /*02e0*/  IADD3 R17, PT, PT, R23, R11, RZ ;  /* 0x0000000b17117210 */ /* 0x010fce0007ffe0ff */
[----:B------:R-:W-:-:S07]  /*02f0*/  LEPC R20, `(.L_x_0) ;  /* 0x000000001014794e */ /* 0x000fce0000000000 */
[----:B------:R-:W-:Y:S05]  /*0300*/  CALL.ABS.NOINC R2 ;  /* 0x0000000002007343 */ /* 0x000fea0003c00000 */
.L_x_0:
[----:B------:R-:W0:Y:S01]  /*0310*/  LDCU.128 UR4, c[0x0][0x380] ;  /* 0x00007000ff0477ac */ /* 0x000e220008000c00 */
[----:B------:R-:W-:Y:S01]  /*0320*/  MOV R16, R22 ;  /* 0x0000001600107202 */ /* 0x000fe20000000f00 */
[----:B------:R-:W-:-:S04]  /*0330*/  IMAD R3, R27, R24, RZ ;  /* 0x000000181b037224 */ /* 0x000fc800078e02ff */
[----:B------:R-:W-:-:S04]  /*0340*/  IMAD.WIDE.U32 R16, R24, R18, R16 ;  /* 0x0000001218107225 */ /* 0x000fc800078e0010 */
[----:B------:R-:W-:Y:S01]  /*0350*/  IMAD.IADD R3, R17, 0x1, R3 ;  /* 0x0000000111037824 */ /* 0x000fe200078e0203 */
[----:B------:R-:W-:-:S04]  /*0360*/  SHF.L.U32 R8, R16, 0x3, RZ ;  /* 0x0000000310087819 */ /* 0x000fc800000006ff */
[----:B------:R-:W-:Y:S02]  /*0370*/  SHF.L.U64.HI R16, R16, 0x3, R3 ;  /* 0x0000000310107819 */ /* 0x000fe40000010203 */
[C---:B0-----:R-:W-:Y:S02]  /*0380*/  IADD3 R4, P1, PT, R8.reuse, UR6, RZ ;  /* 0x0000000608047c10 */ /* 0x041fe4000ff3e0ff */
[----:B------:R-:W-:Y:S02]  /*0390*/  IADD3 R6, P0, PT, R8, UR4, RZ ;  /* 0x0000000408067c10 */ /* 0x000fe4000ff1e0ff */
[C---:B------:R-:W-:Y:S02]  /*03a0*/  IADD3.X R5, PT, PT, R16.reuse, UR7, RZ, P1, !PT ;  /* 0x0000000710057c10 */ /* 0x040fe40008ffe4ff */
[----:B------:R-:W-:Y:S01]  /*03b0*/  IADD3.X R7, PT, PT, R16, UR5, RZ, P0, !PT ;  /* 0x0000000510077c10 */ /* 0x000fe200087fe4ff */
[----:B------:R-:W0:Y:S03]  /*03c0*/  LDCU.64 UR4, c[0x0][0x390] ;  /* 0x00007200ff0477ac */ /* 0x000e260008000a00 */
[----:B------:R-:W2:Y:S04]  /*03d0*/  LDG.E.64 R4, desc[UR36][R4.64] ;  /* 0x0000002404047981 */ /* 0x000ea8000c1e1b00 */
[----:B------:R-:W2:Y:S01]  /*03e0*/  LDG.E.64 R2, desc[UR36][R6.64] ;  /* 0x0000002406027981 */ /* 0x000ea2000c1e1b00 */
[----:B0-----:R-:W-:-:S04]  /*03f0*/  IADD3 R8, P0, PT, R8, UR4, RZ ;  /* 0x0000000408087c10 */ /* 0x001fc8000ff1e0ff */
[----:B------:R-:W-:Y:S01]  /*0400*/  IADD3.X R9, PT, PT, R16, UR5, RZ, P0, !PT ;  /* 0x0000000510097c10 */ /* 0x000fe200087fe4ff */
[----:B--2---:R-:W-:-:S07]  /*0410*/  DADD R2, R2, R4 ;  /* 0x0000000002027229 */ /* 0x004fce0000000004 */
[----:B------:R-:W-:Y:S01]  /*0420*/  STG.E.64 desc[UR36][R8.64], R2 ;  /* 0x0000000208007986 */ /* 0x000fe2000c101b24 */
[----:B------:R-:W-:Y:S05]  /*0430*/  EXIT ;  /* 0x000000000000794d */ /* 0x000fea0003800000 */
.L_x_1:
[----:B------:R-:W-:-:S00]  /*0440*/  BRA `(.L_x_1) ;  /* 0xfffffffc00fc7947 */ /* 0x000fc0000383ffff */
[----:B------:R-:W-:-:S00]  /*0450*/  NOP ;  /* 0x0000000000007918 */ /* 0x000fc00000000000 */
        /* <DEDUP_REMOVED lines=10> */
.L_x_5:


//--------------------- .text.blockadd            --------------------------
	.section	.text.blockadd,"ax",@progbits
	.align	128
        .global         blockadd
        .type           blockadd,@function
        .size           blockadd,(.L_x_6 - blockadd)
        .other          blockadd,@"STO_CUDA_ENTRY STV_DEFAULT"
blockadd:
.text.blockadd:
[----:B------:R-:W-:Y:S01]  /*0000*/  LDC R1, c[0x0][0x37c] ;  /* 0x0000df00ff017b82 */ /* 0x000fe20000000800 */
[----:B------:R-:W0:Y:S07]  /*0010*/  S2R R3, SR_TID.X ;  /* 0x0000000000037919 */ /* 0x000e2e0000002100 */
[----:B------:R-:W0:Y:S01]  /*0020*/  LDC R2, c[0x0][0x360] ;  /* 0x0000d800ff027b82 */ /* 0x000e220000000800 */
[----:B------:R-:W1:Y:S01]  /*0030*/  LDCU.128 UR8, c[0x0][0x380] ;  /* 0x00007000ff0877ac */ /* 0x000e620008000c00 */
[----:B------:R-:W2:Y:S06]  /*0040*/  S2R R5, SR_TID.Y ;  /* 0x0000000000057919 */ /* 0x000eac0000002200 */
[----:B------:R-:W0:Y:S08]  /*0050*/  S2UR UR4, SR_CTAID.X ;  /* 0x00000000000479c3 */ /* 0x000e300000002500 */
[----:B------:R-:W2:Y:S08]  /*0060*/  S2UR UR5, SR_CTAID.Y ;  /* 0x00000000000579c3 */ /* 0x000eb00000002600 */
[----:B------:R-:W2:Y:S01]  /*0070*/  LDC R0, c[0x0][0x364] ;  /* 0x0000d900ff007b82 */ /* 0x000ea20000000800 */
[----:B------:R-:W3:Y:S01]  /*0080*/  LDCU UR6, c[0x0][0x374] ;  /* 0x00006e80ff0677ac */ /* 0x000ee20008000800 */
[----:B0-----:R-:W-:-:S02]  /*0090*/  IMAD R2, R2, UR4, R3 ;  /* 0x0000000402027c24 */ /* 0x001fc4000f8e0203 */
[----:B------:R-:W-:Y:S02]  /*00a0*/  IMAD.MOV.U32 R3, RZ, RZ, RZ ;  /* 0x000000ffff037224 */ /* 0x000fe400078e00ff */
[C---:B--2---:R-:W-:Y:S01]  /*00b0*/  IMAD R5, R0.reuse, UR5, R5 ;  /* 0x0000000500057c24 */ /* 0x044fe2000f8e0205 */
[----:B------:R-:W0:Y:S01]  /*00c0*/  LDCU.64 UR4, c[0x0][0x358] ;  /* 0x00006b00ff0477ac */ /* 0x000e220008000a00 */
[----:B---3--:R-:W-:Y:S01]  /*00d0*/  IMAD R0, R0, UR6, RZ ;  /* 0x0000000600007c24 */ /* 0x008fe2000f8e02ff */
[----:B------:R-:W2:Y:S03]  /*00e0*/  LDCU.64 UR6, c[0x0][0x390] ;  /* 0x00007200ff0677ac */ /* 0x000ea60008000a00 */
[----:B------:R-:W-:-:S04]  /*00f0*/  IMAD.WIDE.U32 R2, R5, R0, R2 ;  /* 0x0000000005027225 */ /* 0x000fc800078e0002 */
[C---:B------:R-:W-:Y:S01]  /*0100*/  IMAD.SHL.U32 R8, R2.reuse, 0x8, RZ ;  /* 0x0000000802087824 */ /* 0x040fe200078e00ff */
[----:B------:R-:W-:-:S04]  /*0110*/  SHF.L.U64.HI R0, R2, 0x3, R3 ;  /* 0x0000000302007819 */ /* 0x000fc80000010203 */
[C---:B-1----:R-:W-:Y:S02]  /*0120*/  IADD3 R4, P1, PT, R8.reuse, UR10, RZ ;  /* 0x0000000a08047c10 */ /* 0x042fe4000ff3e0ff */
[----:B------:R-:W-:Y:S02]  /*0130*/  IADD3 R6, P0, PT, R8, UR8, RZ ;  /* 0x0000000808067c10 */ /* 0x000fe4000ff1e0ff */
[C---:B------:R-:W-:Y:S02]  /*0140*/  IADD3.X R5, PT, PT, R0.reuse, UR11, RZ, P1, !PT ;  /* 0x0000000b00057c10 */ /* 0x040fe40008ffe4ff */
[----:B------:R-:W-:-:S04]  /*0150*/  IADD3.X R7, PT, PT, R0, UR9, RZ, P0, !PT ;  /* 0x0000000900077c10 */ /* 0x000fc800087fe4ff */
[----:B0-----:R-:W3:Y:S04]  /*0160*/  LDG.E.64 R4, desc[UR4][R4.64] ;  /* 0x0000000404047981 */ /* 0x001ee8000c1e1b00 */
[----:B------:R-:W3:Y:S01]  /*0170*/  LDG.E.64 R2, desc[UR4][R6.64] ;  /* 0x0000000406027981 */ /* 0x000ee2000c1e1b00 */
[----:B--2---:R-:W-:-:S04]  /*0180*/  IADD3 R8, P0, PT, R8, UR6, RZ ;  /* 0x0000000608087c10 */ /* 0x004fc8000ff1e0ff */
[----:B------:R-:W-:Y:S01]  /*0190*/  IADD3.X R9, PT, PT, R0, UR7, RZ, P0, !PT ;  /* 0x0000000700097c10 */ /* 0x000fe200087fe4ff */
[----:B---3--:R-:W-:-:S07]  /*01a0*/  DADD R2, R2, R4 ;  /* 0x0000000002027229 */ /* 0x008fce0000000004 */
[----:B------:R-:W-:Y:S01]  /*01b0*/  STG.E.64 desc[UR4][R8.64], R2 ;  /* 0x0000000208007986 */ /* 0x000fe2000c101b04 */
[----:B------:R-:W-:Y:S05]  /*01c0*/  EXIT ;  /* 0x000000000000794d */ /* 0x000fea0003800000 */
.L_x_2:
        /* <DEDUP_REMOVED lines=11> */
.L_x_6:


//--------------------- .text.vecadd_with_offsets --------------------------
	.section	.text.vecadd_with_offsets,"ax",@progbits
	.align	128
        .global         vecadd_with_offsets
        .type           vecadd_with_offsets,@function
        .size           vecadd_with_offsets,(.L_x_7 - vecadd_with_offsets)
        .other          vecadd_with_offsets,@"STO_CUDA_ENTRY STV_DEFAULT"
vecadd_with_offsets:
.text.vecadd_with_offsets:
[----:B------:R-:W-:Y:S08]  /*0000*/  LDC R1, c[0x0][0x37c] ;  /* 0x0000df00ff017b82 */ /* 0x000ff00000000800 */
[----:B------:R-:W0:Y:S01]  /*0010*/  S2UR UR4, SR_CTAID.X ;  /* 0x00000000000479c3 */ /* 0x000e220000002500 */
[----:B------:R-:W1:Y:S01]  /*0020*/  S2R R2, SR_TID.X ;  /* 0x0000000000027919 */ /* 0x000e620000002100 */
[----:B------:R-:W0:Y:S01]  /*0030*/  LDCU.128 UR12, c[0x0][0x390] ;  /* 0x00007200ff0c77ac */ /* 0x000e220008000c00 */
[----:B------:R-:W-:Y:S01]  /*0040*/  IMAD.MOV.U32 R3, RZ, RZ, RZ ;  /* 0x000000ffff037224 */ /* 0x000fe200078e00ff */
[----:B------:R-:W2:Y:S04]  /*0050*/  LDCU.128 UR8, c[0x0][0x380] ;  /* 0x00007000ff0877ac */ /* 0x000ea80008000c00 */
[----:B------:R-:W1:Y:S01]  /*0060*/  LDC R5, c[0x0][0x360] ;  /* 0x0000d800ff057b82 */ /* 0x000e620000000800 */
[----:B0-----:R-:W-:-:S04]  /*0070*/  UIADD3 UR4, UP0, UPT, UR4, UR14, URZ ;  /* 0x0000000e04047290 */ /* 0x001fc8000ff1e0ff */
[----:B------:R-:W-:Y:S02]  /*0080*/  UIADD3.X UR5, UPT, UPT, URZ, UR15, URZ, UP0, !UPT ;  /* 0x0000000fff057290 */ /* 0x000fe400087fe4ff */
[----:B-1----:R-:W-:-:S04]  /*0090*/  IMAD.WIDE.U32 R2, R5, UR4, R2 ;  /* 0x0000000405027c25 */ /* 0x002fc8000f8e0002 */
[----:B------:R-:W-:-:S05]  /*00a0*/  IMAD R5, R5, UR5, RZ ;  /* 0x0000000505057c24 */ /* 0x000fca000f8e02ff */
[----:B------:R-:W0:Y:S01]  /*00b0*/  LDCU.64 UR4, c[0x0][0x358] ;  /* 0x00006b00ff0477ac */ /* 0x000e220008000a00 */
[----:B------:R-:W-:Y:S02]  /*00c0*/  IMAD.SHL.U32 R6, R2, 0x4, RZ ;  /* 0x0000000402067824 */ /* 0x000fe400078e00ff */
[----:B------:R-:W-:-:S03]  /*00d0*/  IMAD.IADD R3, R3, 0x1, R5 ;  /* 0x0000000103037824 */ /* 0x000fc600078e0205 */
[----:B--2---:R-:W-:Y:S02]  /*00e0*/  IADD3 R4, P0, PT, R6, UR8, RZ ;  /* 0x0000000806047c10 */ /* 0x004fe4000ff1e0ff */
[----:B------:R-:W-:Y:S02]  /*00f0*/  SHF.L.U64.HI R0, R2, 0x2, R3 ;  /* 0x0000000202007819 */ /* 0x000fe40000010203 */
[----:B------:R-:W-:Y:S02]  /*0100*/  IADD3 R2, P1, PT, R6, UR10, RZ ;  /* 0x0000000a06027c10 */ /* 0x000fe4000ff3e0ff */
[C---:B------:R-:W-:Y:S02]  /*0110*/  IADD3.X R5, PT, PT, R0.reuse, UR9, RZ, P0, !PT ;  /* 0x0000000900057c10 */ /* 0x040fe400087fe4ff */
[----:B------:R-:W-:-:S03]  /*0120*/  IADD3.X R3, PT, PT, R0, UR11, RZ, P1, !PT ;  /* 0x0000000b00037c10 */ /* 0x000fc60008ffe4ff */
[----:B0-----:R-:W2:Y:S04]  /*0130*/  LDG.E R4, desc[UR4][R4.64] ;  /* 0x0000000404047981 */ /* 0x001ea8000c1e1900 */
[----:B------:R-:W2:Y:S01]  /*0140*/  LDG.E R3, desc[UR4][R2.64] ;  /* 0x0000000402037981 */ /* 0x000ea2000c1e1900 */
[----:B------:R-:W-:-:S04]  /*0150*/  IADD3 R6, P0, PT, R6, UR12, RZ ;  /* 0x0000000c06067c10 */ /* 0x000fc8000ff1e0ff */
[----:B------:R-:W-:Y:S01]  /*0160*/  IADD3.X R7, PT, PT, R0, UR13, RZ, P0, !PT ;  /* 0x0000000d00077c10 */ /* 0x000fe200087fe4ff */
[----:B--2---:R-:W-:-:S05]  /*0170*/  IMAD.IADD R9, R4, 0x1, R3 ;  /* 0x0000000104097824 */ /* 0x004fca00078e0203 */
[----:B------:R-:W-:Y:S01]  /*0180*/  STG.E desc[UR4][R6.64], R9 ;  /* 0x0000000906007986 */ /* 0x000fe2000c101904 */
[----:B------:R-:W-:Y:S05]  /*0190*/  EXIT ;  /* 0x000000000000794d */ /* 0x000fea0003800000 */
.L_x_3:
        /* <DEDUP_REMOVED lines=14> */
.L_x_7:


//--------------------- .text.vecadd              --------------------------
	.section	.text.vecadd,"ax",@progbits
	.align	128
        .global         vecadd
        .type           vecadd,@function
        .size           vecadd,(.L_x_8 - vecadd)
        .other          vecadd,@"STO_CUDA_ENTRY STV_DEFAULT"
vecadd:
.text.vecadd:
[----:B------:R-:W-:Y:S01]  /*0000*/  LDC R1, c[0x0][0x37c] ;  /* 0x0000df00ff017b82 */ /* 0x000fe20000000800 */
[----:B------:R-:W0:Y:S07]  /*0010*/  S2R R0, SR_TID.X ;  /* 0x0000000000007919 */ /* 0x000e2e0000002100 */
[----:B------:R-:W0:Y:S01]  /*0020*/  S2UR UR6, SR_CTAID.X ;  /* 0x00000000000679c3 */ /* 0x000e220000002500 */
[----:B------:R-:W1:Y:S07]  /*0030*/  LDCU.64 UR4, c[0x0][0x358] ;  /* 0x00006b00ff0477ac */ /* 0x000e6e0008000a00 */
[----:B------:R-:W0:Y:S08]  /*0040*/  LDC R9, c[0x0][0x360] ;  /* 0x0000d800ff097b82 */ /* 0x000e300000000800 */
[----:B------:R-:W2:Y:S08]  /*0050*/  LDC.64 R2, c[0x0][0x380] ;  /* 0x0000e000ff027b82 */ /* 0x000eb00000000a00 */
[----:B------:R-:W3:Y:S01]  /*0060*/  LDC.64 R4, c[0x0][0x388] ;  /* 0x0000e200ff047b82 */ /* 0x000ee20000000a00 */
[----:B0-----:R-:W-:-:S07]  /*0070*/  IMAD R9, R9, UR6, R0 ;  /* 0x0000000609097c24 */ /* 0x001fce000f8e0200 */
[----:B------:R-:W0:Y:S01]  /*0080*/  LDC.64 R6, c[0x0][0x390] ;  /* 0x0000e400ff067b82 */ /* 0x000e220000000a00 */
[----:B--2---:R-:W-:-:S06]  /*0090*/  IMAD.WIDE R2, R9, 0x4, R2 ;  /* 0x0000000409027825 */ /* 0x004fcc00078e0202 */
[----:B-1----:R-:W2:Y:S01]  /*00a0*/  LDG.E R2, desc[UR4][R2.64] ;  /* 0x0000000402027981 */ /* 0x002ea2000c1e1900 */
[----:B---3--:R-:W-:-:S06]  /*00b0*/  IMAD.WIDE R4, R9, 0x4, R4 ;  /* 0x0000000409047825 */ /* 0x008fcc00078e0204 */
[----:B------:R-:W2:Y:S01]  /*00c0*/  LDG.E R5, desc[UR4][R4.64] ;  /* 0x0000000404057981 */ /* 0x000ea2000c1e1900 */
[----:B0-----:R-:W-:Y:S01]  /*00d0*/  IMAD.WIDE R6, R9, 0x4, R6 ;  /* 0x0000000409067825 */ /* 0x001fe200078e0206 */
[----:B--2---:R-:W-:-:S05]  /*00e0*/  IADD3 R9, PT, PT, R2, R5, RZ ;  /* 0x0000000502097210 */ /* 0x004fca0007ffe0ff */
[----:B------:R-:W-:Y:S01]  /*00f0*/  STG.E desc[UR4][R6.64], R9 ;  /* 0x0000000906007986 */ /* 0x000fe2000c101904 */
[----:B------:R-:W-:Y:S05]  /*0100*/  EXIT ;  /* 0x000000000000794d */ /* 0x000fea0003800000 */
.L_x_4:
        /* <DEDUP_REMOVED lines=15> */
.L_x_8:


//--------------------- .nv.global.init           --------------------------
	.section	.nv.global.init,"aw",@progbits
.nv.global.init:
	.type		$str,@object
	.size		$str,(.L_0 - $str)
$str:
        /*0000*/ 	.byte	0x75, 0x73, 0x69, 0x6e, 0x67, 0x20, 0x62, 0x6c, 0x6f, 0x63, 0x6b, 0x4f, 0x66, 0x66, 0x3a, 0x28
        /*0010*/ 	.byte	0x25, 0x6c, 0x75, 0x2c, 0x20, 0x25, 0x6c, 0x75, 0x29, 0x2c, 0x20, 0x62, 0x6c, 0x6f, 0x63, 0x6b
        /*0020*/ 	.byte	0x44, 0x69, 0x6d, 0x3a, 0x28, 0x25, 0x69, 0x2c, 0x20, 0x25, 0x69, 0x29, 0x2c, 0x20, 0x62, 0x6c
        /*0030*/ 	.byte	0x6f, 0x63, 0x6b, 0x49, 0x64, 0x78, 0x3a, 0x28, 0x25, 0x69, 0x2c, 0x20, 0x25, 0x69, 0x29, 0x2c
        /*0040*/ 	.byte	0x20, 0x74, 0x68, 0x72, 0x65, 0x61, 0x64, 0x49, 0x64, 0x78, 0x3a, 0x28, 0x25, 0x69, 0x2c, 0x20
        /*0050*/ 	.byte	0x25, 0x69, 0x29, 0x2c, 0x20, 0x67, 0x72, 0x69, 0x64, 0x44, 0x69, 0x6d, 0x3a, 0x28, 0x25, 0x69
        /*0060*/ 	.byte	0x2c, 0x20, 0x25, 0x69, 0x29, 0x20, 0x53, 0x49, 0x5a, 0x45, 0x3a, 0x25, 0x6c, 0x75, 0x0a, 0x00
.L_0:


//--------------------- .nv.shared.reserved.0     --------------------------
	.section	.nv.shared.reserved.0,"aw",@nobits
	.weak		__nv_reservedSMEM_offset_0_alias
	.size		__nv_reservedSMEM_offset_0_alias, 0, 64
	.other		__nv_reservedSMEM_offset_0_alias,@"STO_CUDA_RESERVED_SHARED STV_DEFAULT"
__nv_reservedSMEM_offset_0_alias:
	.zero		0
	.zero		64


//--------------------- .nv.constant0.blockadd_with_offsets --------------------------
	.section	.nv.constant0.blockadd_with_offsets,"a",@progbits
	.sectionflags	@""
	.align	4
.nv.constant0.blockadd_with_offsets:
	.zero		944


//--------------------- .nv.constant0.blockadd    --------------------------
	.section	.nv.constant0.blockadd,"a",@progbits
	.sectionflags	@""
	.align	4
.nv.constant0.blockadd:
	.zero		920


//--------------------- .nv.constant0.vecadd_with_offsets --------------------------
	.section	.nv.constant0.vecadd_with_offsets,"a",@progbits
	.sectionflags	@""
	.align	4
.nv.constant0.vecadd_with_offsets:
	.zero		944


//--------------------- .nv.constant0.vecadd      --------------------------
	.section	.nv.constant0.vecadd,"a",@progbits
	.sectionflags	@""
	.align	4
.nv.constant0.vecadd:
	.zero		920


//--------------------- SYMBOLS --------------------------

	.type		.nv.reservedSmem.offset0,@object
	.size		.nv.reservedSmem.offset0,0x4
	.type		vprintf,@function
